//
// Generated by NVIDIA NVVM Compiler
//
// Compiler Build ID: CL-36424714
// Cuda compilation tools, release 13.0, V13.0.88
// Based on NVVM 20.0.0
//

.version 9.0
.target sm_100
.address_size 64

	// .globl	relu_forward

.visible .entry relu_forward(
	.param .u64 .ptr .align 1 relu_forward_param_0,
	.param .u64 .ptr .align 1 relu_forward_param_1,
	.param .u64 .ptr .align 1 relu_forward_param_2
)
{
	.reg .pred 	%p<2>;
	.reg .b16 	%rs<2>;
	.reg .b32 	%r<5>;
	.reg .b32 	%f<6>;
	.reg .b64 	%rd<13>;

	ld.param.u64 	%rd3, [relu_forward_param_0];
	ld.param.u64 	%rd2, [relu_forward_param_1];
	ld.param.u64 	%rd4, [relu_forward_param_2];
	cvta.to.global.u64 	%rd5, %rd4;
	cvta.to.global.u64 	%rd6, %rd3;
	mov.u32 	%r2, %ctaid.x;
	mov.u32 	%r3, %ntid.x;
	mov.u32 	%r4, %tid.x;
	mad.lo.s32 	%r1, %r2, %r3, %r4;
	cvt.s64.s32 	%rd7, %r1;
	mul.wide.s32 	%rd8, %r1, 4;
	add.s64 	%rd1, %rd6, %rd8;
	ld.global.f32 	%f4, [%rd1];
	setp.le.f32 	%p1, %f4, 0f00000000;
	selp.u16 	%rs1, 1, 0, %p1;
	add.s64 	%rd9, %rd5, %rd7;
	st.global.u8 	[%rd9], %rs1;
	mov.f32 	%f5, 0f00000000;
	@%p1 bra 	$L__BB0_2;
	ld.global.f32 	%f5, [%rd1];
$L__BB0_2:
	cvta.to.global.u64 	%rd10, %rd2;
	add.s64 	%rd12, %rd10, %rd8;
	st.global.f32 	[%rd12], %f5;
	ret;

}
	// .globl	relu_backward
.visible .entry relu_backward(
	.param .u64 .ptr .align 1 relu_backward_param_0,
	.param .u64 .ptr .align 1 relu_backward_param_1,
	.param .u64 .ptr .align 1 relu_backward_param_2
)
{
	.reg .pred 	%p<2>;
	.reg .b16 	%rs<2>;
	.reg .b32 	%r<5>;
	.reg .b32 	%f<5>;
	.reg .b64 	%rd<13>;

	ld.param.u64 	%rd1, [relu_backward_param_0];
	ld.param.u64 	%rd2, [relu_backward_param_1];
	ld.param.u64 	%rd3, [relu_backward_param_2];
	cvta.to.global.u64 	%rd4, %rd3;
	mov.u32 	%r2, %ctaid.x;
	mov.u32 	%r3, %ntid.x;
	mov.u32 	%r4, %tid.x;
	mad.lo.s32 	%r1, %r2, %r3, %r4;
	cvt.s64.s32 	%rd5, %r1;
	add.s64 	%rd6, %rd4, %rd5;
	ld.global.u8 	%rs1, [%rd6];
	setp.ne.s16 	%p1, %rs1, 0;
	mov.f32 	%f4, 0f00000000;
	@%p1 bra 	$L__BB1_2;
	cvta.to.global.u64 	%rd7, %rd1;
	mul.wide.s32 	%rd8, %r1, 4;
	add.s64 	%rd9, %rd7, %rd8;
	ld.global.f32 	%f4, [%rd9];
$L__BB1_2:
	cvta.to.global.u64 	%rd10, %rd2;
	mul.wide.s32 	%rd11, %r1, 4;
	add.s64 	%rd12, %rd10, %rd11;
	st.global.f32 	[%rd12], %f4;
	ret;

}


// ===== COMPILED SASS (sm_100) =====

	.target	sm_100

	.elftype	@"ET_EXEC"


//--------------------- .note.nv.tkinfo           --------------------------
	.section	.note.nv.tkinfo,"",@"SHT_NOTE"
	.sectionflags	@"SHF_NOTE_NV_TKINFO"
	.tkinfo
        /*0018*/ 	.word	0x00000002
        /*0030*/ 	.string	""
        /*0030*/ 	.string	"ptxas"
        /*0030*/ 	.string	"Cuda compilation tools, release 13.0, V13.0.88"
        /*0030*/ 	.string	"Build cuda_13.0.r13.0/compiler.36424714_0"
        /*0030*/ 	.string	"-arch sm_100 -m 64 "



//--------------------- .note.nv.cuinfo           --------------------------
	.section	.note.nv.cuinfo,"",@"SHT_NOTE"
	.sectionflags	@"SHF_NOTE_NV_CUINFO"
        /*0018*/ 	.short	0x0002
        /*001a*/ 	.short	0x0064
        /*001c*/ 	.short	0x0082
	.zero		2


//--------------------- .nv.info                  --------------------------
	.section	.nv.info,"",@"SHT_CUDA_INFO"
	.align	4


	//----- nvinfo : EIATTR_REGCOUNT
	.align		4
        /*0000*/ 	.byte	0x04, 0x2f
        /*0002*/ 	.short	(.L_1 - .L_0)
	.align		4
.L_0:
        /*0004*/ 	.word	index@(relu_forward)
        /*0008*/ 	.word	0x0000000e


	//----- nvinfo : EIATTR_FRAME_SIZE
	.align		4
.L_1:
        /*000c*/ 	.byte	0x04, 0x11
        /*000e*/ 	.short	(.L_3 - .L_2)
	.align		4
.L_2:
        /*0010*/ 	.word	index@(relu_forward)
        /*0014*/ 	.word	0x00000000


	//----- nvinfo : EIATTR_REGCOUNT
	.align		4
.L_3:
        /*0018*/ 	.byte	0x04, 0x2f
        /*001a*/ 	.short	(.L_5 - .L_4)
	.align		4
.L_4:
        /*001c*/ 	.word	index@(relu_backward)
        /*0020*/ 	.word	0x0000000c


	//----- nvinfo : EIATTR_FRAME_SIZE
	.align		4
.L_5:
        /*0024*/ 	.byte	0x04, 0x11
        /*0026*/ 	.short	(.L_7 - .L_6)
	.align		4
.L_6:
        /*0028*/ 	.word	index@(relu_backward)
        /*002c*/ 	.word	0x00000000


	//----- nvinfo : EIATTR_MIN_STACK_SIZE
	.align		4
.L_7:
        /*0030*/ 	.byte	0x04, 0x12
        /*0032*/ 	.short	(.L_9 - .L_8)
	.align		4
.L_8:
        /*0034*/ 	.word	index@(relu_backward)
        /*0038*/ 	.word	0x00000000


	//----- nvinfo : EIATTR_MIN_STACK_SIZE
	.align		4
.L_9:
        /*003c*/ 	.byte	0x04, 0x12
        /*003e*/ 	.short	(.L_11 - .L_10)
	.align		4
.L_10:
        /*0040*/ 	.word	index@(relu_forward)
        /*0044*/ 	.word	0x00000000
.L_11:


//--------------------- .nv.compat                --------------------------
	.section	.nv.compat,"",@"SHT_CUDA_COMPAT_INFO"
	.align	4
        /*0000*/ 	.byte	0x02, 0x09, 0x00, 0x00, 0x02, 0x02, 0x01, 0x00, 0x02, 0x05, 0x05, 0x00, 0x03, 0x07, 0x01, 0x01
        /*0010*/ 	.byte	0x02, 0x03, 0x00, 0x00, 0x02, 0x06, 0x01, 0x00, 0x04, 0x0b, 0x08, 0x00, 0x09, 0x00, 0x00, 0x00
        /*0020*/ 	.byte	0x00, 0x00, 0x00, 0x00


//--------------------- .nv.info.relu_backward    --------------------------
	.section	.nv.info.relu_backward,"",@"SHT_CUDA_INFO"
	.sectionflags	@""
	.align	4


	//----- nvinfo : EIATTR_CUDA_API_VERSION
	.align		4
        /*0000*/ 	.byte	0x04, 0x37
        /*0002*/ 	.short	(.L_13 - .L_12)
.L_12:
        /*0004*/ 	.word	0x00000082


	//----- nvinfo : EIATTR_KPARAM_INFO
	.align		4
.L_13:
        /*0008*/ 	.byte	0x04, 0x17
        /*000a*/ 	.short	(.L_15 - .L_14)
.L_14:
        /*000c*/ 	.word	0x00000000
        /*0010*/ 	.short	0x0002
        /*0012*/ 	.short	0x0010
        /*0014*/ 	.byte	0x00, 0xf5, 0x21, 0x00


	//----- nvinfo : EIATTR_KPARAM_INFO
	.align		4
.L_15:
        /*0018*/ 	.byte	0x04, 0x17
        /*001a*/ 	.short	(.L_17 - .L_16)
.L_16:
        /*001c*/ 	.word	0x00000000
        /*0020*/ 	.short	0x0001
        /*0022*/ 	.short	0x0008
        /*0024*/ 	.byte	0x00, 0xf5, 0x21, 0x00


	//----- nvinfo : EIATTR_KPARAM_INFO
	.align		4
.L_17:
        /*0028*/ 	.byte	0x04, 0x17
        /*002a*/ 	.short	(.L_19 - .L_18)
.L_18:
        /*002c*/ 	.word	0x00000000
        /*0030*/ 	.short	0x0000
        /*0032*/ 	.short	0x0000
        /*0034*/ 	.byte	0x00, 0xf5, 0x21, 0x00


	//----- nvinfo : EIATTR_SPARSE_MMA_MASK
	.align		4
.L_19:
        /*0038*/ 	.byte	0x03, 0x50
        /*003a*/ 	.short	0x0000


	//----- nvinfo : EIATTR_MAXREG_COUNT
	.align		4
        /*003c*/ 	.byte	0x03, 0x1b
        /*003e*/ 	.short	0x00ff


	//----- nvinfo : EIATTR_MERCURY_ISA_VERSION
	.align		4
        /*0040*/ 	.byte	0x03, 0x5f
        /*0042*/ 	.short	0x0101


	//----- nvinfo : EIATTR_VRC_CTA_INIT_COUNT
	.align		4
        /*0044*/ 	.byte	0x02, 0x4a
	.zero		1
	.zero		1


	//----- nvinfo : EIATTR_EXIT_INSTR_OFFSETS
	.align		4
        /*0048*/ 	.byte	0x04, 0x1c
        /*004a*/ 	.short	(.L_21 - .L_20)


	//   ....[0]....
.L_20:
        /*004c*/ 	.word	0x00000150


	//----- nvinfo : EIATTR_CRS_STACK_SIZE
	.align		4
.L_21:
        /*0050*/ 	.byte	0x04, 0x1e
        /*0052*/ 	.short	(.L_23 - .L_22)
.L_22:
        /*0054*/ 	.word	0x00000000


	//----- nvinfo : EIATTR_CBANK_PARAM_SIZE
	.align		4
.L_23:
        /*0058*/ 	.byte	0x03, 0x19
        /*005a*/ 	.short	0x0018


	//----- nvinfo : EIATTR_PARAM_CBANK
	.align		4
        /*005c*/ 	.byte	0x04, 0x0a
        /*005e*/ 	.short	(.L_25 - .L_24)
	.align		4
.L_24:
        /*0060*/ 	.word	index@(.nv.constant0.relu_backward)
        /*0064*/ 	.short	0x0380
        /*0066*/ 	.short	0x0018


	//----- nvinfo : EIATTR_SW_WAR
	.align		4
.L_25:
        /*0068*/ 	.byte	0x04, 0x36
        /*006a*/ 	.short	(.L_27 - .L_26)
.L_26:
        /*006c*/ 	.word	0x00000008
.L_27:


//--------------------- .nv.info.relu_forward     --------------------------
	.section	.nv.info.relu_forward,"",@"SHT_CUDA_INFO"
	.sectionflags	@""
	.align	4


	//----- nvinfo : EIATTR_CUDA_API_VERSION
	.align		4
        /*0000*/ 	.byte	0x04, 0x37
        /*0002*/ 	.short	(.L_29 - .L_28)
.L_28:
        /*0004*/ 	.word	0x00000082


	//----- nvinfo : EIATTR_KPARAM_INFO
	.align		4
.L_29:
        /*0008*/ 	.byte	0x04, 0x17
        /*000a*/ 	.short	(.L_31 - .L_30)
.L_30:
        /*000c*/ 	.word	0x00000000
        /*0010*/ 	.short	0x0002
        /*0012*/ 	.short	0x0010
        /*0014*/ 	.byte	0x00, 0xf5, 0x21, 0x00


	//----- nvinfo : EIATTR_KPARAM_INFO
	.align		4
.L_31:
        /*0018*/ 	.byte	0x04, 0x17
        /*001a*/ 	.short	(.L_33 - .L_32)
.L_32:
        /*001c*/ 	.word	0x00000000
        /*0020*/ 	.short	0x0001
        /*0022*/ 	.short	0x0008
        /*0024*/ 	.byte	0x00, 0xf5, 0x21, 0x00


	//----- nvinfo : EIATTR_KPARAM_INFO
	.align		4
.L_33:
        /*0028*/ 	.byte	0x04, 0x17
        /*002a*/ 	.short	(.L_35 - .L_34)
.L_34:
        /*002c*/ 	.word	0x00000000
        /*0030*/ 	.short	0x0000
        /*0032*/ 	.short	0x0000
        /*0034*/ 	.byte	0x00, 0xf5, 0x21, 0x00


	//----- nvinfo : EIATTR_SPARSE_MMA_MASK
	.align		4
.L_35:
        /*0038*/ 	.byte	0x03, 0x50
        /*003a*/ 	.short	0x0000


	//----- nvinfo : EIATTR_MAXREG_COUNT
	.align		4
        /*003c*/ 	.byte	0x03, 0x1b
        /*003e*/ 	.short	0x00ff


	//----- nvinfo : EIATTR_MERCURY_ISA_VERSION
	.align		4
        /*0040*/ 	.byte	0x03, 0x5f
        /*0042*/ 	.short	0x0101


	//----- nvinfo : EIATTR_VRC_CTA_INIT_COUNT
	.align		4
        /*0044*/ 	.byte	0x02, 0x4a
	.zero		1
	.zero		1


	//----- nvinfo : EIATTR_EXIT_INSTR_OFFSETS
	.align		4
        /*0048*/ 	.byte	0x04, 0x1c
        /*004a*/ 	.short	(.L_37 - .L_36)


	//   ....[0]....
.L_36:
        /*004c*/ 	.word	0x00000170


	//----- nvinfo : EIATTR_CRS_STACK_SIZE
	.align		4
.L_37:
        /*0050*/ 	.byte	0x04, 0x1e
        /*0052*/ 	.short	(.L_39 - .L_38)
.L_38:
        /*0054*/ 	.word	0x00000000


	//----- nvinfo : EIATTR_CBANK_PARAM_SIZE
	.align		4
.L_39:
        /*0058*/ 	.byte	0x03, 0x19
        /*005a*/ 	.short	0x0018


	//----- nvinfo : EIATTR_PARAM_CBANK
	.align		4
        /*005c*/ 	.byte	0x04, 0x0a
        /*005e*/ 	.short	(.L_41 - .L_40)
	.align		4
.L_40:
        /*0060*/ 	.word	index@(.nv.constant0.relu_forward)
        /*0064*/ 	.short	0x0380
        /*0066*/ 	.short	0x0018


	//----- nvinfo : EIATTR_SW_WAR
	.align		4
.L_41:
        /*0068*/ 	.byte	0x04, 0x36
        /*006a*/ 	.short	(.L_43 - .L_42)
.L_42:
        /*006c*/ 	.word	0x00000008
.L_43:


//--------------------- .nv.callgraph             --------------------------
	.section	.nv.callgraph,"",@"SHT_CUDA_CALLGRAPH"
	.align	4
	.sectionentsize	8
	.align		4
        /*0000*/ 	.word	0x00000000
	.align		4
        /*0004*/ 	.word	0xffffffff
	.align		4
        /*0008*/ 	.word	0x00000000
	.align		4
        /*000c*/ 	.word	0xfffffffe
	.align		4
        /*0010*/ 	.word	0x00000000
	.align		4
        /*0014*/ 	.word	0xfffffffd
	.align		4
        /*0018*/ 	.word	0x00000000
	.align		4
        /*001c*/ 	.word	0xfffffffc


//--------------------- .text.relu_backward       --------------------------
	.section	.text.relu_backward,"ax",@progbits
	.align	128
        .global         relu_backward
        .type           relu_backward,@function
        .size           relu_backward,(.L_x_6 - relu_backward)
        .other          relu_backward,@"STO_CUDA_ENTRY STV_DEFAULT"
relu_backward:
.text.relu_backward:
[----:B------:R-:W-:Y:S01]  /*0000*/  LDC R1, c[0x0][0x37c] ;  /* 0x0000df00ff017b82 */ /* 0x000fe20000000800 */
[----:B------:R-:W0:Y:S07]  /*0010*/  S2R R0, SR_TID.X ;  /* 0x0000000000007919 */ /* 0x000e2e0000002100 */
[----:B------:R-:W0:Y:S01]  /*0020*/  S2UR UR6, SR_CTAID.X ;  /* 0x00000000000679c3 */ /* 0x000e220000002500 */
[----:B------:R-:W1:Y:S01]  /*0030*/  LDCU.64 UR8, c[0x0][0x390] ;  /* 0x00007200ff0877ac */ /* 0x000e620008000a00 */
[----:B------:R-:W2:Y:S06]  /*0040*/  LDCU.64 UR4, c[0x0][0x358] ;  /* 0x00006b00ff0477ac */ /* 0x000eac0008000a00 */
[----:B------:R-:W0:Y:S08]  /*0050*/  LDC R7, c[0x0][0x360] ;  /* 0x0000d800ff077b82 */ /* 0x000e300000000800 */
[----:B------:R-:W3:Y:S01]  /*0060*/  LDC.64 R4, c[0x0][0x388] ;  /* 0x0000e200ff047b82 */ /* 0x000ee20000000a00 */
[----:B0-----:R-:W-:-:S05]  /*0070*/  IMAD R7, R7, UR6, R0 ;  /* 0x0000000607077c24 */ /* 0x001fca000f8e0200 */
[----:B-1----:R-:W-:-:S04]  /*0080*/  IADD3 R2, P0, PT, R7, UR8, RZ ;  /* 0x0000000807027c10 */ /* 0x002fc8000ff1e0ff */
[----:B------:R-:W-:-:S05]  /*0090*/  LEA.HI.X.SX32 R3, R7, UR9, 0x1, P0 ;  /* 0x0000000907037c11 */ /* 0x000fca00080f0eff */
[----:B--2---:R-:W2:Y:S01]  /*00a0*/  LDG.E.U8 R2, desc[UR4][R2.64] ;  /* 0x0000000402027981 */ /* 0x004ea2000c1e1100 */
[----:B------:R-:W-:Y:S01]  /*00b0*/  BSSY.RECONVERGENT B0, `(.L_x_0) ;  /* 0x0000008000007945 */ /* 0x000fe20003800200 */
[----:B------:R-:W-:Y:S02]  /*00c0*/  HFMA2 R9, -RZ, RZ, 0, 0 ;  /* 0x00000000ff097431 */ /* 0x000fe400000001ff */
[----:B---3--:R-:W-:Y:S01]  /*00d0*/  IMAD.WIDE R4, R7, 0x4, R4 ;  /* 0x0000000407047825 */ /* 0x008fe200078e0204 */
[----:B--2---:R-:W-:-:S13]  /*00e0*/  ISETP.NE.AND P0, PT, R2, RZ, PT ;  /* 0x000000ff0200720c */ /* 0x004fda0003f05270 */
[----:B------:R-:W-:Y:S05]  /*00f0*/  @P0 BRA `(.L_x_1) ;  /* 0x00000000000c0947 */ /* 0x000fea0003800000 */
[----:B------:R-:W0:Y:S02]  /*0100*/  LDC.64 R2, c[0x0][0x380] ;  /* 0x0000e000ff027b82 */ /* 0x000e240000000a00 */
[----:B0-----:R-:W-:-:S05]  /*0110*/  IMAD.WIDE R2, R7, 0x4, R2 ;  /* 0x0000000407027825 */ /* 0x001fca00078e0202 */
[----:B------:R0:W5:Y:S02]  /*0120*/  LDG.E R9, desc[UR4][R2.64] ;  /* 0x0000000402097981 */ /* 0x000164000c1e1900 */
.L_x_1:
[----:B------:R-:W-:Y:S05]  /*0130*/  BSYNC.RECONVERGENT B0 ;  /* 0x0000000000007941 */ /* 0x000fea0003800200 */
.L_x_0:
[----:B-----5:R-:W-:Y:S01]  /*0140*/  STG.E desc[UR4][R4.64], R9 ;  /* 0x0000000904007986 */ /* 0x020fe2000c101904 */
[----:B------:R-:W-:Y:S05]  /*0150*/  EXIT ;  /* 0x000000000000794d */ /* 0x000fea0003800000 */
.L_x_2:
[----:B------:R-:W-:-:S00]  /*0160*/  BRA `(.L_x_2) ;  /* 0xfffffffc00fc7947 */ /* 0x000fc0000383ffff */
[----:B------:R-:W-:-:S00]  /*0170*/  NOP ;  /* 0x0000000000007918 */ /* 0x000fc00000000000 */
        /* <DEDUP_REMOVED lines=8> */
.L_x_6:


//--------------------- .text.relu_forward        --------------------------
	.section	.text.relu_forward,"ax",@progbits
	.align	128
        .global         relu_forward
        .type           relu_forward,@function
        .size           relu_forward,(.L_x_7 - relu_forward)
        .other          relu_forward,@"STO_CUDA_ENTRY STV_DEFAULT"
relu_forward:
.text.relu_forward:
[----:B------:R-:W-:Y:S01]  /*0000*/  LDC R1, c[0x0][0x37c] ;  /* 0x0000df00ff017b82 */ /* 0x000fe20000000800 */
[----:B------:R-:W0:Y:S07]  /*0010*/  S2R R0, SR_TID.X ;  /* 0x0000000000007919 */ /* 0x000e2e0000002100 */
[----:B------:R-:W0:Y:S01]  /*0020*/  S2UR UR6, SR_CTAID.X ;  /* 0x00000000000679c3 */ /* 0x000e220000002500 */
[----:B------:R-:W1:Y:S07]  /*0030*/  LDCU.64 UR4, c[0x0][0x358] ;  /* 0x00006b00ff0477ac */ /* 0x000e6e0008000a00 */
[----:B------:R-:W0:Y:S08]  /*0040*/  LDC R9, c[0x0][0x360] ;  /* 0x0000d800ff097b82 */ /* 0x000e300000000800 */
[----:B------:R-:W2:Y:S08]  /*0050*/  LDC.64 R2, c[0x0][0x380] ;  /* 0x0000e000ff027b82 */ /* 0x000eb00000000a00 */
[----:B------:R-:W3:Y:S01]  /*0060*/  LDC.64 R4, c[0x0][0x388] ;  /* 0x0000e200ff047b82 */ /* 0x000ee20000000a00 */
[----:B0-----:R-:W-:Y:S01]  /*0070*/  IMAD R9, R9, UR6, R0 ;  /* 0x0000000609097c24 */ /* 0x001fe2000f8e0200 */
[----:B------:R-:W0:Y:S03]  /*0080*/  LDCU.64 UR6, c[0x0][0x390] ;  /* 0x00007200ff0677ac */ /* 0x000e260008000a00 */
[----:B--2---:R-:W-:-:S05]  /*0090*/  IMAD.WIDE R2, R9, 0x4, R2 ;  /* 0x0000000409027825 */ /* 0x004fca00078e0202 */
[----:B-1----:R-:W2:Y:S01]  /*00a0*/  LDG.E R0, desc[UR4][R2.64] ;  /* 0x0000000402007981 */ /* 0x002ea2000c1e1900 */
[----:B------:R-:W-:Y:S01]  /*00b0*/  BSSY.RECONVERGENT B0, `(.L_x_3) ;  /* 0x000000a000007945 */ /* 0x000fe20003800200 */
[C---:B---3--:R-:W-:Y:S01]  /*00c0*/  IMAD.WIDE R4, R9.reuse, 0x4, R4 ;  /* 0x0000000409047825 */ /* 0x048fe200078e0204 */
[----:B0-----:R-:W-:-:S04]  /*00d0*/  IADD3 R6, P1, PT, R9, UR6, RZ ;  /* 0x0000000609067c10 */ /* 0x001fc8000ff3e0ff */
[----:B------:R-:W-:Y:S01]  /*00e0*/  LEA.HI.X.SX32 R7, R9, UR7, 0x1, P1 ;  /* 0x0000000709077c11 */ /* 0x000fe200088f0eff */
[----:B------:R-:W-:Y:S01]  /*00f0*/  HFMA2 R9, -RZ, RZ, 0, 0 ;  /* 0x00000000ff097431 */ /* 0x000fe200000001ff */
[----:B--2---:R-:W-:-:S04]  /*0100*/  FSETP.GTU.AND P0, PT, R0, RZ, PT ;  /* 0x000000ff0000720b */ /* 0x004fc80003f0c000 */
[----:B------:R-:W-:-:S05]  /*0110*/  SEL R11, RZ, 0x1, P0 ;  /* 0x00000001ff0b7807 */ /* 0x000fca0000000000 */
[----:B------:R0:W-:Y:S04]  /*0120*/  STG.E.U8 desc[UR4][R6.64], R11 ;  /* 0x0000000b06007986 */ /* 0x0001e8000c101104 */
[----:B------:R-:W-:Y:S05]  /*0130*/  @!P0 BRA `(.L_x_4) ;  /* 0x0000000000048947 */ /* 0x000fea0003800000 */
[----:B------:R1:W5:Y:S02]  /*0140*/  LDG.E R9, desc[UR4][R2.64] ;  /* 0x0000000402097981 */ /* 0x000364000c1e1900 */
.L_x_4:
[----:B------:R-:W-:Y:S05]  /*0150*/  BSYNC.RECONVERGENT B0 ;  /* 0x0000000000007941 */ /* 0x000fea0003800200 */
.L_x_3:
[----:B-----5:R-:W-:Y:S01]  /*0160*/  STG.E desc[UR4][R4.64], R9 ;  /* 0x0000000904007986 */ /* 0x020fe2000c101904 */
[----:B------:R-:W-:Y:S05]  /*0170*/  EXIT ;  /* 0x000000000000794d */ /* 0x000fea0003800000 */
.L_x_5:
        /* <DEDUP_REMOVED lines=16> */
.L_x_7:


//--------------------- .nv.shared.reserved.0     --------------------------
	.section	.nv.shared.reserved.0,"aw",@nobits
	.weak		__nv_reservedSMEM_offset_0_alias
	.size		__nv_reservedSMEM_offset_0_alias, 0, 64
	.other		__nv_reservedSMEM_offset_0_alias,@"STO_CUDA_RESERVED_SHARED STV_DEFAULT"
__nv_reservedSMEM_offset_0_alias:
	.zero		0
	.zero		64


//--------------------- .nv.constant0.relu_backward --------------------------
	.section	.nv.constant0.relu_backward,"a",@progbits
	.sectionflags	@""
	.align	4
.nv.constant0.relu_backward:
	.zero		920


//--------------------- .nv.constant0.relu_forward --------------------------
	.section	.nv.constant0.relu_forward,"a",@progbits
	.sectionflags	@""
	.align	4
.nv.constant0.relu_forward:
	.zero		920


//--------------------- SYMBOLS --------------------------

	.type		.nv.reservedSmem.offset0,@object
	.size		.nv.reservedSmem.offset0,0x4
